	.headerflags	@"EF_CUDA_TEXMODE_UNIFIED EF_CUDA_64BIT_ADDRESS EF_CUDA_ACCELERATORS EF_CUDA_SM90 EF_CUDA_VIRTUAL_SM(EF_CUDA_SM90)"
	.elftype	@"ET_EXEC"


//--------------------- .nv.info                  --------------------------
	.section	.nv.info,"",@"SHT_CUDA_INFO"
	.align	4


	//----- nvinfo : EIATTR_REGCOUNT
	.align		4
        /*0000*/ 	.byte	0x04, 0x2f
        /*0002*/ 	.short	(.L_1 - .L_0)
	.align		4
.L_0:
        /*0004*/ 	.word	index@(triton_poi_fused__unsafe_index_add_mul_sub_30)
        /*0008*/ 	.word	0x00000012


	//----- nvinfo : EIATTR_MIN_STACK_SIZE
	.align		4
.L_1:
        /*000c*/ 	.byte	0x04, 0x12
        /*000e*/ 	.short	(.L_3 - .L_2)
	.align		4
.L_2:
        /*0010*/ 	.word	index@(triton_poi_fused__unsafe_index_add_mul_sub_30)
        /*0014*/ 	.word	0x00000000


	//----- nvinfo : EIATTR_FRAME_SIZE
	.align		4
.L_3:
        /*0018*/ 	.byte	0x04, 0x11
        /*001a*/ 	.short	(.L_5 - .L_4)
	.align		4
.L_4:
        /*001c*/ 	.word	index@(triton_poi_fused__unsafe_index_add_mul_sub_30)
        /*0020*/ 	.word	0x00000000


	//----- nvinfo : EIATTR_MIN_STACK_SIZE
	.align		4
.L_5:
        /*0024*/ 	.byte	0x04, 0x12
        /*0026*/ 	.short	(.L_7 - .L_6)
	.align		4
.L_6:
        /*0028*/ 	.word	index@(triton_poi_fused__unsafe_index_add_mul_sub_30)
        /*002c*/ 	.word	0x00000000
.L_7:


//--------------------- .nv.info.triton_poi_fused__unsafe_index_add_mul_sub_30 --------------------------
	.section	.nv.info.triton_poi_fused__unsafe_index_add_mul_sub_30,"",@"SHT_CUDA_INFO"
	.sectionflags	@""
	.align	4


	//----- nvinfo : EIATTR_CUDA_API_VERSION
	.align		4
        /*0000*/ 	.byte	0x04, 0x37
        /*0002*/ 	.short	(.L_9 - .L_8)
.L_8:
        /*0004*/ 	.word	0x0000007c


	//----- nvinfo : EIATTR_KPARAM_INFO
	.align		4
.L_9:
        /*0008*/ 	.byte	0x04, 0x17
        /*000a*/ 	.short	(.L_11 - .L_10)
.L_10:
        /*000c*/ 	.word	0x00000000
        /*0010*/ 	.short	0x0006
        /*0012*/ 	.short	0x0030
        /*0014*/ 	.byte	0x00, 0xf0, 0x11, 0x00


	//----- nvinfo : EIATTR_KPARAM_INFO
	.align		4
.L_11:
        /*0018*/ 	.byte	0x04, 0x17
        /*001a*/ 	.short	(.L_13 - .L_12)
.L_12:
        /*001c*/ 	.word	0x00000000
        /*0020*/ 	.short	0x0005
        /*0022*/ 	.short	0x0028
        /*0024*/ 	.byte	0x00, 0xf4, 0x21, 0x00


	//----- nvinfo : EIATTR_KPARAM_INFO
	.align		4
.L_13:
        /*0028*/ 	.byte	0x04, 0x17
        /*002a*/ 	.short	(.L_15 - .L_14)
.L_14:
        /*002c*/ 	.word	0x00000000
        /*0030*/ 	.short	0x0004
        /*0032*/ 	.short	0x0020
        /*0034*/ 	.byte	0x00, 0xf4, 0x21, 0x00


	//----- nvinfo : EIATTR_KPARAM_INFO
	.align		4
.L_15:
        /*0038*/ 	.byte	0x04, 0x17
        /*003a*/ 	.short	(.L_17 - .L_16)
.L_16:
        /*003c*/ 	.word	0x00000000
        /*0040*/ 	.short	0x0003
        /*0042*/ 	.short	0x0018
        /*0044*/ 	.byte	0x00, 0xf4, 0x21, 0x00


	//----- nvinfo : EIATTR_KPARAM_INFO
	.align		4
.L_17:
        /*0048*/ 	.byte	0x04, 0x17
        /*004a*/ 	.short	(.L_19 - .L_18)
.L_18:
        /*004c*/ 	.word	0x00000000
        /*0050*/ 	.short	0x0002
        /*0052*/ 	.short	0x0010
        /*0054*/ 	.byte	0x00, 0xf4, 0x21, 0x00


	//----- nvinfo : EIATTR_KPARAM_INFO
	.align		4
.L_19:
        /*0058*/ 	.byte	0x04, 0x17
        /*005a*/ 	.short	(.L_21 - .L_20)
.L_20:
        /*005c*/ 	.word	0x00000000
        /*0060*/ 	.short	0x0001
        /*0062*/ 	.short	0x0008
        /*0064*/ 	.byte	0x00, 0xf4, 0x21, 0x00


	//----- nvinfo : EIATTR_KPARAM_INFO
	.align		4
.L_21:
        /*0068*/ 	.byte	0x04, 0x17
        /*006a*/ 	.short	(.L_23 - .L_22)
.L_22:
        /*006c*/ 	.word	0x00000000
        /*0070*/ 	.short	0x0000
        /*0072*/ 	.short	0x0000
        /*0074*/ 	.byte	0x00, 0xf4, 0x21, 0x00


	//----- nvinfo : EIATTR_SPARSE_MMA_MASK
	.align		4
.L_23:
        /*0078*/ 	.byte	0x03, 0x50
        /*007a*/ 	.short	0x0000


	//----- nvinfo : EIATTR_MAXREG_COUNT
	.align		4
        /*007c*/ 	.byte	0x03, 0x1b
        /*007e*/ 	.short	0x00ff


	//----- nvinfo : EIATTR_EXIT_INSTR_OFFSETS
	.align		4
        /*0080*/ 	.byte	0x04, 0x1c
        /*0082*/ 	.short	(.L_25 - .L_24)


	//   ....[0]....
.L_24:
        /*0084*/ 	.word	0x00000450


	//----- nvinfo : EIATTR_REQNTID
	.align		4
.L_25:
        /*0088*/ 	.byte	0x04, 0x10
        /*008a*/ 	.short	(.L_27 - .L_26)
.L_26:
        /*008c*/ 	.word	0x00000080
        /*0090*/ 	.word	0x00000001
        /*0094*/ 	.word	0x00000001


	//----- nvinfo : EIATTR_CBANK_PARAM_SIZE
	.align		4
.L_27:
        /*0098*/ 	.byte	0x03, 0x19
        /*009a*/ 	.short	0x0034


	//----- nvinfo : EIATTR_PARAM_CBANK
	.align		4
        /*009c*/ 	.byte	0x04, 0x0a
        /*009e*/ 	.short	(.L_29 - .L_28)
	.align		4
.L_28:
        /*00a0*/ 	.word	index@(.nv.constant0.triton_poi_fused__unsafe_index_add_mul_sub_30)
        /*00a4*/ 	.short	0x0210
        /*00a6*/ 	.short	0x0034


	//----- nvinfo : EIATTR_SW_WAR
	.align		4
.L_29:
        /*00a8*/ 	.byte	0x04, 0x36
        /*00aa*/ 	.short	(.L_31 - .L_30)
.L_30:
        /*00ac*/ 	.word	0x00000008
.L_31:


//--------------------- .nv.callgraph             --------------------------
	.section	.nv.callgraph,"",@"SHT_CUDA_CALLGRAPH"
	.align	4
	.sectionentsize	8
	.align		4
        /*0000*/ 	.word	0x00000000
	.align		4
        /*0004*/ 	.word	0xffffffff
	.align		4
        /*0008*/ 	.word	0x00000000
	.align		4
        /*000c*/ 	.word	0xfffffffe
	.align		4
        /*0010*/ 	.word	0x00000000
	.align		4
        /*0014*/ 	.word	0xfffffffd
	.align		4
        /*0018*/ 	.word	0x00000000
	.align		4
        /*001c*/ 	.word	0xfffffffc


//--------------------- .text.triton_poi_fused__unsafe_index_add_mul_sub_30 --------------------------
	.section	.text.triton_poi_fused__unsafe_index_add_mul_sub_30,"ax",@progbits
	.align	128
        .global         triton_poi_fused__unsafe_index_add_mul_sub_30
        .type           triton_poi_fused__unsafe_index_add_mul_sub_30,@function
        .size           triton_poi_fused__unsafe_index_add_mul_sub_30,(.L_x_1 - triton_poi_fused__unsafe_index_add_mul_sub_30)
        .other          triton_poi_fused__unsafe_index_add_mul_sub_30,@"STO_CUDA_ENTRY STV_DEFAULT"
triton_poi_fused__unsafe_index_add_mul_sub_30:
.text.triton_poi_fused__unsafe_index_add_mul_sub_30:
[----:B------:R-:W-:Y:S01]  /*0000*/  LDC R1, c[0x0][0x28] ;  /* 0x00000a00ff017b82 */ /* 0x000fe20000000800 */
[----:B------:R-:W1:Y:S07]  /*0010*/  S2R R0, SR_TID.X ;  /* 0x0000000000007919 */ /* 0x000e6e0000002100 */
[----:B------:R-:W2:Y:S01]  /*0020*/  LDC.64 R8, c[0x0][0x218] ;  /* 0x00008600ff087b82 */ /* 0x000ea20000000a00 */
[----:B------:R-:W-:Y:S01]  /*0030*/  ULDC.64 UR4, c[0x0][0x208] ;  /* 0x0000820000047ab9 */ /* 0x000fe20000000a00 */
[----:B------:R-:W-:Y:S01]  /*0040*/  ULDC.64 UR6, c[0x0][0x220] ;  /* 0x0000880000067ab9 */ /* 0x000fe20000000a00 */
[----:B------:R-:W3:Y:S05]  /*0050*/  S2R R3, SR_CTAID.X ;  /* 0x0000000000037919 */ /* 0x000eea0000002500 */
[----:B------:R-:W4:Y:S01]  /*0060*/  LDC.64 R6, c[0x0][0x228] ;  /* 0x00008a00ff067b82 */ /* 0x000f220000000a00 */
[----:B-1----:R-:W-:-:S05]  /*0070*/  LOP3.LUT R0, R0, 0x7f, RZ, 0xc0, !PT ;  /* 0x0000007f00007812 */ /* 0x002fca00078ec0ff */
[----:B---3--:R-:W-:-:S05]  /*0080*/  IMAD R0, R3, 0x80, R0 ;  /* 0x0000008003007824 */ /* 0x008fca00078e0200 */
[----:B------:R-:W-:-:S04]  /*0090*/  SHF.R.S32.HI R5, RZ, 0x1f, R0 ;  /* 0x0000001fff057819 */ /* 0x000fc80000011400 */
[----:B------:R-:W-:Y:S02]  /*00a0*/  LEA.HI R2, R5, R0, RZ, 0x3 ;  /* 0x0000000005027211 */ /* 0x000fe400078f18ff */
[----:B------:R-:W1:Y:S02]  /*00b0*/  LDC.64 R4, c[0x0][0x210] ;  /* 0x00008400ff047b82 */ /* 0x000e640000000a00 */
[----:B------:R-:W-:Y:S02]  /*00c0*/  LOP3.LUT R11, R2, 0xfffffff8, RZ, 0xc0, !PT ;  /* 0xfffffff8020b7812 */ /* 0x000fe400078ec0ff */
[----:B------:R-:W-:-:S03]  /*00d0*/  SHF.R.S32.HI R10, RZ, 0x3, R2 ;  /* 0x00000003ff0a7819 */ /* 0x000fc60000011402 */
[----:B------:R-:W-:Y:S01]  /*00e0*/  IMAD.IADD R2, R0, 0x1, -R11 ;  /* 0x0000000100027824 */ /* 0x000fe200078e0a0b */
[----:B------:R-:W-:-:S03]  /*00f0*/  LEA.HI R11, R10, R10, RZ, 0x3 ;  /* 0x0000000a0a0b7211 */ /* 0x000fc600078f18ff */
[----:B--2---:R-:W-:Y:S01]  /*0100*/  IMAD.WIDE R8, R2, 0x8, R8 ;  /* 0x0000000802087825 */ /* 0x004fe200078e0208 */
[----:B------:R-:W-:-:S03]  /*0110*/  LOP3.LUT R11, R11, 0xfffffff8, RZ, 0xc0, !PT ;  /* 0xfffffff80b0b7812 */ /* 0x000fc600078ec0ff */
[----:B----4-:R-:W-:Y:S02]  /*0120*/  IMAD.WIDE R6, R2, 0x8, R6 ;  /* 0x0000000802067825 */ /* 0x010fe400078e0206 */
[----:B------:R-:W2:Y:S02]  /*0130*/  LDG.E.EL.64 R8, desc[UR4][R8.64] ;  /* 0x0000000408087981 */ /* 0x000ea4000c2e1b00 */
[----:B------:R-:W-:Y:S02]  /*0140*/  IMAD.IADD R11, R10, 0x1, -R11 ;  /* 0x000000010a0b7824 */ /* 0x000fe400078e0a0b */
[----:B------:R-:W3:Y:S02]  /*0150*/  LDG.E.EL.64 R6, desc[UR4][R6.64] ;  /* 0x0000000406067981 */ /* 0x000ee4000c2e1b00 */
[----:B-1----:R-:W-:-:S06]  /*0160*/  IMAD.WIDE R4, R11, 0x8, R4 ;  /* 0x000000080b047825 */ /* 0x002fcc00078e0204 */
[----:B------:R-:W4:Y:S01]  /*0170*/  LDG.E.EL.64 R4, desc[UR4][R4.64] ;  /* 0x0000000404047981 */ /* 0x000f22000c2e1b00 */
[----:B------:R-:W-:-:S04]  /*0180*/  SHF.R.S32.HI R3, RZ, 0x18, R3 ;  /* 0x00000018ff037819 */ /* 0x000fc80000011403 */
[----:B------:R-:W-:Y:S02]  /*0190*/  SGXT R3, R3, 0x1 ;  /* 0x000000010303781a */ /* 0x000fe40000000200 */
[----:B--2---:R-:W-:Y:S02]  /*01a0*/  SHF.R.U32.HI R13, RZ, 0x1c, R9 ;  /* 0x0000001cff0d7819 */ /* 0x004fe40000011609 */
[----:B---3--:R-:W-:Y:S02]  /*01b0*/  SHF.R.U32.HI R11, RZ, 0x1c, R7 ;  /* 0x0000001cff0b7819 */ /* 0x008fe40000011607 */
[----:B------:R-:W-:Y:S02]  /*01c0*/  LOP3.LUT R13, R13, 0x8, RZ, 0xc0, !PT ;  /* 0x000000080d0d7812 */ /* 0x000fe400078ec0ff */
[----:B------:R-:W-:Y:S02]  /*01d0*/  LOP3.LUT R11, R11, 0x8, RZ, 0xc0, !PT ;  /* 0x000000080b0b7812 */ /* 0x000fe400078ec0ff */
[----:B------:R-:W-:-:S02]  /*01e0*/  IADD3 R14, P0, R8, R13, RZ ;  /* 0x0000000d080e7210 */ /* 0x000fc40007f1e0ff */
[----:B------:R-:W-:Y:S02]  /*01f0*/  LEA.HI R8, R3, R0, RZ, 0x6 ;  /* 0x0000000003087211 */ /* 0x000fe400078f30ff */
[----:B------:R-:W-:Y:S01]  /*0200*/  IADD3 R12, P1, R6, R11, RZ ;  /* 0x0000000b060c7210 */ /* 0x000fe20007f3e0ff */
[----:B------:R-:W-:Y:S01]  /*0210*/  IMAD.X R9, RZ, RZ, R9, P0 ;  /* 0x000000ffff097224 */ /* 0x000fe200000e0609 */
[----:B------:R-:W-:Y:S02]  /*0220*/  SHF.R.S32.HI R10, RZ, 0x6, R8 ;  /* 0x00000006ff0a7819 */ /* 0x000fe40000011408 */
[----:B----4-:R-:W-:Y:S01]  /*0230*/  SHF.R.U32.HI R15, RZ, 0x1c, R5 ;  /* 0x0000001cff0f7819 */ /* 0x010fe20000011605 */
[----:B------:R-:W-:Y:S01]  /*0240*/  IMAD.X R13, RZ, RZ, R7, P1 ;  /* 0x000000ffff0d7224 */ /* 0x000fe200008e0607 */
[----:B------:R-:W-:Y:S02]  /*0250*/  LEA.HI R7, R10, R10, RZ, 0x7 ;  /* 0x0000000a0a077211 */ /* 0x000fe400078f38ff */
[----:B------:R-:W-:-:S02]  /*0260*/  LOP3.LUT R15, R15, 0x8, RZ, 0xc0, !PT ;  /* 0x000000080f0f7812 */ /* 0x000fc400078ec0ff */
[----:B------:R-:W-:Y:S02]  /*0270*/  LOP3.LUT R11, R7, 0xffffff80, RZ, 0xc0, !PT ;  /* 0xffffff80070b7812 */ /* 0x000fe400078ec0ff */
[----:B------:R-:W-:Y:S02]  /*0280*/  IADD3 R15, P0, R4, R15, RZ ;  /* 0x0000000f040f7210 */ /* 0x000fe40007f1e0ff */
[----:B------:R-:W-:Y:S01]  /*0290*/  LEA R8, P1, R14, UR6, 0x9 ;  /* 0x000000060e087c11 */ /* 0x000fe2000f8248ff */
[----:B------:R-:W-:Y:S01]  /*02a0*/  IMAD.IADD R11, R10, 0x1, -R11 ;  /* 0x000000010a0b7824 */ /* 0x000fe200078e0a0b */
[----:B------:R-:W-:Y:S01]  /*02b0*/  LEA R6, P2, R12, UR6, 0x9 ;  /* 0x000000060c067c11 */ /* 0x000fe2000f8448ff */
[----:B------:R-:W-:Y:S01]  /*02c0*/  IMAD.X R10, RZ, RZ, R5, P0 ;  /* 0x000000ffff0a7224 */ /* 0x000fe200000e0605 */
[----:B------:R-:W-:Y:S01]  /*02d0*/  LEA.HI.X R9, R14, UR7, R9, 0x9, P1 ;  /* 0x000000070e097c11 */ /* 0x000fe200088f4c09 */
[----:B------:R-:W1:Y:S01]  /*02e0*/  LDC.64 R4, c[0x0][0x230] ;  /* 0x00008c00ff047b82 */ /* 0x000e620000000a00 */
[----:B------:R-:W-:-:S02]  /*02f0*/  LEA.HI.X R7, R12, UR7, R13, 0x9, P2 ;  /* 0x000000070c077c11 */ /* 0x000fc400090f4c0d */
[----:B------:R-:W-:Y:S01]  /*0300*/  SHF.L.U64.HI R13, R15, 0xc, R10 ;  /* 0x0000000c0f0d7819 */ /* 0x000fe2000001020a */
[----:B------:R-:W-:Y:S01]  /*0310*/  IMAD.WIDE R8, R11, 0x4, R8 ;  /* 0x000000040b087825 */ /* 0x000fe200078e0208 */
[----:B------:R-:W-:-:S03]  /*0320*/  LEA.HI R3, R3, R0, RZ, 0xd ;  /* 0x0000000003037211 */ /* 0x000fc600078f68ff */
[----:B------:R-:W-:Y:S01]  /*0330*/  IMAD.WIDE R6, R11, 0x4, R6 ;  /* 0x000000040b067825 */ /* 0x000fe200078e0206 */
[----:B------:R-:W-:-:S03]  /*0340*/  LOP3.LUT R3, R3, 0xffffe000, RZ, 0xc0, !PT ;  /* 0xffffe00003037812 */ /* 0x000fc600078ec0ff */
[----:B------:R-:W-:-:S05]  /*0350*/  IMAD.SHL.U32 R11, R15, 0x1000, RZ ;  /* 0x000010000f0b7824 */ /* 0x000fca00078e00ff */
[----:B------:R-:W-:Y:S02]  /*0360*/  IADD3 R8, P0, R8, R11, RZ ;  /* 0x0000000b08087210 */ /* 0x000fe40007f1e0ff */
[----:B------:R-:W-:-:S03]  /*0370*/  IADD3 R10, P1, R6, R11, RZ ;  /* 0x0000000b060a7210 */ /* 0x000fc60007f3e0ff */
[--C-:B------:R-:W-:Y:S02]  /*0380*/  IMAD.X R9, R9, 0x1, R13.reuse, P0 ;  /* 0x0000000109097824 */ /* 0x100fe400000e060d */
[----:B------:R-:W-:Y:S02]  /*0390*/  IMAD.X R11, R7, 0x1, R13, P1 ;  /* 0x00000001070b7824 */ /* 0x000fe400008e060d */
[----:B------:R-:W-:-:S04]  /*03a0*/  IMAD.WIDE R6, R3, 0x4, R8 ;  /* 0x0000000403067825 */ /* 0x000fc800078e0208 */
[----:B------:R-:W-:Y:S02]  /*03b0*/  IMAD.WIDE R8, R3, 0x4, R10 ;  /* 0x0000000403087825 */ /* 0x000fe400078e020a */
[----:B------:R-:W2:Y:S02]  /*03c0*/  LDG.E.EL R7, desc[UR4][R6.64] ;  /* 0x0000000406077981 */ /* 0x000ea4000c2e1900 */
[----:B-1----:R-:W-:Y:S02]  /*03d0*/  IMAD.WIDE R4, R2, 0x4, R4 ;  /* 0x0000000402047825 */ /* 0x002fe400078e0204 */
[----:B------:R-:W2:Y:S01]  /*03e0*/  LDG.E.EL R8, desc[UR4][R8.64] ;  /* 0x0000000408087981 */ /* 0x000ea2000c2e1900 */
[----:B------:R-:W1:Y:S03]  /*03f0*/  LDC.64 R2, c[0x0][0x238] ;  /* 0x00008e00ff027b82 */ /* 0x000e660000000a00 */
[----:B------:R-:W3:Y:S01]  /*0400*/  LDG.E.EL R4, desc[UR4][R4.64] ;  /* 0x0000000404047981 */ /* 0x000ee2000c2e1900 */
[----:B-1----:R-:W-:-:S04]  /*0410*/  IMAD.WIDE R2, R0, 0x4, R2 ;  /* 0x0000000400027825 */ /* 0x002fc800078e0202 */
[----:B--2---:R-:W-:-:S04]  /*0420*/  FADD R10, -R7, R8 ;  /* 0x00000008070a7221 */ /* 0x004fc80000000100 */
[----:B---3--:R-:W-:-:S05]  /*0430*/  FFMA R11, R4, R10, R7 ;  /* 0x0000000a040b7223 */ /* 0x008fca0000000007 */
[----:B------:R-:W-:Y:S01]  /*0440*/  STG.E desc[UR4][R2.64], R11 ;  /* 0x0000000b02007986 */ /* 0x000fe2000c101904 */
[----:B------:R-:W-:Y:S05]  /*0450*/  EXIT ;  /* 0x000000000000794d */ /* 0x000fea0003800000 */
.L_x_0:
[----:B------:R-:W-:-:S00]  /*0460*/  BRA `(.L_x_0) ;  /* 0xfffffffc00fc7947 */ /* 0x000fc0000383ffff */
[----:B------:R-:W-:-:S00]  /*0470*/  NOP ;  /* 0x0000000000007918 */ /* 0x000fc00000000000 */
        /* <DEDUP_REMOVED lines=8> */
.L_x_1:


//--------------------- .nv.constant0.triton_poi_fused__unsafe_index_add_mul_sub_30 --------------------------
	.section	.nv.constant0.triton_poi_fused__unsafe_index_add_mul_sub_30,"a",@progbits
	.sectionflags	@""
	.align	4
.nv.constant0.triton_poi_fused__unsafe_index_add_mul_sub_30:
	.zero		580
